//
// Generated by NVIDIA NVVM Compiler
//
// Compiler Build ID: CL-36424714
// Cuda compilation tools, release 13.0, V13.0.88
// Based on NVVM 20.0.0
//

.version 9.0
.target sm_100
.address_size 64

	// .globl	_Z15subtract_matrixPfS_S_i

.visible .entry _Z15subtract_matrixPfS_S_i(
	.param .u64 .ptr .align 1 _Z15subtract_matrixPfS_S_i_param_0,
	.param .u64 .ptr .align 1 _Z15subtract_matrixPfS_S_i_param_1,
	.param .u64 .ptr .align 1 _Z15subtract_matrixPfS_S_i_param_2,
	.param .u32 _Z15subtract_matrixPfS_S_i_param_3
)
{
	.reg .pred 	%p<2>;
	.reg .b32 	%r<6>;
	.reg .b32 	%f<4>;
	.reg .b64 	%rd<11>;

	ld.param.u64 	%rd1, [_Z15subtract_matrixPfS_S_i_param_0];
	ld.param.u64 	%rd2, [_Z15subtract_matrixPfS_S_i_param_1];
	ld.param.u64 	%rd3, [_Z15subtract_matrixPfS_S_i_param_2];
	ld.param.u32 	%r2, [_Z15subtract_matrixPfS_S_i_param_3];
	mov.u32 	%r3, %ctaid.x;
	mov.u32 	%r4, %ntid.x;
	mov.u32 	%r5, %tid.x;
	mad.lo.s32 	%r1, %r3, %r4, %r5;
	setp.ge.s32 	%p1, %r1, %r2;
	@%p1 bra 	$L__BB0_2;
	cvta.to.global.u64 	%rd4, %rd1;
	cvta.to.global.u64 	%rd5, %rd2;
	cvta.to.global.u64 	%rd6, %rd3;
	mul.wide.s32 	%rd7, %r1, 4;
	add.s64 	%rd8, %rd4, %rd7;
	ld.global.f32 	%f1, [%rd8];
	add.s64 	%rd9, %rd5, %rd7;
	ld.global.f32 	%f2, [%rd9];
	sub.f32 	%f3, %f1, %f2;
	add.s64 	%rd10, %rd6, %rd7;
	st.global.f32 	[%rd10], %f3;
$L__BB0_2:
	ret;

}


// ===== COMPILED SASS (sm_100) =====

	.target	sm_100

	.elftype	@"ET_EXEC"


//--------------------- .note.nv.tkinfo           --------------------------
	.section	.note.nv.tkinfo,"",@"SHT_NOTE"
	.sectionflags	@"SHF_NOTE_NV_TKINFO"
	.tkinfo
        /*0018*/ 	.word	0x00000002
        /*0030*/ 	.string	""
        /*0030*/ 	.string	"ptxas"
        /*0030*/ 	.string	"Cuda compilation tools, release 13.0, V13.0.88"
        /*0030*/ 	.string	"Build cuda_13.0.r13.0/compiler.36424714_0"
        /*0030*/ 	.string	"-arch sm_100 -m 64 "



//--------------------- .note.nv.cuinfo           --------------------------
	.section	.note.nv.cuinfo,"",@"SHT_NOTE"
	.sectionflags	@"SHF_NOTE_NV_CUINFO"
        /*0018*/ 	.short	0x0002
        /*001a*/ 	.short	0x0064
        /*001c*/ 	.short	0x0082
	.zero		2


//--------------------- .nv.info                  --------------------------
	.section	.nv.info,"",@"SHT_CUDA_INFO"
	.align	4


	//----- nvinfo : EIATTR_REGCOUNT
	.align		4
        /*0000*/ 	.byte	0x04, 0x2f
        /*0002*/ 	.short	(.L_1 - .L_0)
	.align		4
.L_0:
        /*0004*/ 	.word	index@(_Z15subtract_matrixPfS_S_i)
        /*0008*/ 	.word	0x0000000c


	//----- nvinfo : EIATTR_FRAME_SIZE
	.align		4
.L_1:
        /*000c*/ 	.byte	0x04, 0x11
        /*000e*/ 	.short	(.L_3 - .L_2)
	.align		4
.L_2:
        /*0010*/ 	.word	index@(_Z15subtract_matrixPfS_S_i)
        /*0014*/ 	.word	0x00000000


	//----- nvinfo : EIATTR_MIN_STACK_SIZE
	.align		4
.L_3:
        /*0018*/ 	.byte	0x04, 0x12
        /*001a*/ 	.short	(.L_5 - .L_4)
	.align		4
.L_4:
        /*001c*/ 	.word	index@(_Z15subtract_matrixPfS_S_i)
        /*0020*/ 	.word	0x00000000
.L_5:


//--------------------- .nv.compat                --------------------------
	.section	.nv.compat,"",@"SHT_CUDA_COMPAT_INFO"
	.align	4
        /*0000*/ 	.byte	0x02, 0x09, 0x00, 0x00, 0x02, 0x02, 0x01, 0x00, 0x02, 0x05, 0x05, 0x00, 0x03, 0x07, 0x01, 0x01
        /*0010*/ 	.byte	0x02, 0x03, 0x00, 0x00, 0x02, 0x06, 0x01, 0x00, 0x04, 0x0b, 0x08, 0x00, 0x09, 0x00, 0x00, 0x00
        /*0020*/ 	.byte	0x00, 0x00, 0x00, 0x00


//--------------------- .nv.info._Z15subtract_matrixPfS_S_i --------------------------
	.section	.nv.info._Z15subtract_matrixPfS_S_i,"",@"SHT_CUDA_INFO"
	.sectionflags	@""
	.align	4


	//----- nvinfo : EIATTR_CUDA_API_VERSION
	.align		4
        /*0000*/ 	.byte	0x04, 0x37
        /*0002*/ 	.short	(.L_7 - .L_6)
.L_6:
        /*0004*/ 	.word	0x00000082


	//----- nvinfo : EIATTR_KPARAM_INFO
	.align		4
.L_7:
        /*0008*/ 	.byte	0x04, 0x17
        /*000a*/ 	.short	(.L_9 - .L_8)
.L_8:
        /*000c*/ 	.word	0x00000000
        /*0010*/ 	.short	0x0003
        /*0012*/ 	.short	0x0018
        /*0014*/ 	.byte	0x00, 0xf0, 0x11, 0x00


	//----- nvinfo : EIATTR_KPARAM_INFO
	.align		4
.L_9:
        /*0018*/ 	.byte	0x04, 0x17
        /*001a*/ 	.short	(.L_11 - .L_10)
.L_10:
        /*001c*/ 	.word	0x00000000
        /*0020*/ 	.short	0x0002
        /*0022*/ 	.short	0x0010
        /*0024*/ 	.byte	0x00, 0xf5, 0x21, 0x00


	//----- nvinfo : EIATTR_KPARAM_INFO
	.align		4
.L_11:
        /*0028*/ 	.byte	0x04, 0x17
        /*002a*/ 	.short	(.L_13 - .L_12)
.L_12:
        /*002c*/ 	.word	0x00000000
        /*0030*/ 	.short	0x0001
        /*0032*/ 	.short	0x0008
        /*0034*/ 	.byte	0x00, 0xf5, 0x21, 0x00


	//----- nvinfo : EIATTR_KPARAM_INFO
	.align		4
.L_13:
        /*0038*/ 	.byte	0x04, 0x17
        /*003a*/ 	.short	(.L_15 - .L_14)
.L_14:
        /*003c*/ 	.word	0x00000000
        /*0040*/ 	.short	0x0000
        /*0042*/ 	.short	0x0000
        /*0044*/ 	.byte	0x00, 0xf5, 0x21, 0x00


	//----- nvinfo : EIATTR_SPARSE_MMA_MASK
	.align		4
.L_15:
        /*0048*/ 	.byte	0x03, 0x50
        /*004a*/ 	.short	0x0000


	//----- nvinfo : EIATTR_MAXREG_COUNT
	.align		4
        /*004c*/ 	.byte	0x03, 0x1b
        /*004e*/ 	.short	0x00ff


	//----- nvinfo : EIATTR_MERCURY_ISA_VERSION
	.align		4
        /*0050*/ 	.byte	0x03, 0x5f
        /*0052*/ 	.short	0x0101


	//----- nvinfo : EIATTR_VRC_CTA_INIT_COUNT
	.align		4
        /*0054*/ 	.byte	0x02, 0x4a
	.zero		1
	.zero		1


	//----- nvinfo : EIATTR_EXIT_INSTR_OFFSETS
	.align		4
        /*0058*/ 	.byte	0x04, 0x1c
        /*005a*/ 	.short	(.L_17 - .L_16)


	//   ....[0]....
.L_16:
        /*005c*/ 	.word	0x00000070


	//   ....[1]....
        /*0060*/ 	.word	0x00000130


	//----- nvinfo : EIATTR_CBANK_PARAM_SIZE
	.align		4
.L_17:
        /*0064*/ 	.byte	0x03, 0x19
        /*0066*/ 	.short	0x001c


	//----- nvinfo : EIATTR_PARAM_CBANK
	.align		4
        /*0068*/ 	.byte	0x04, 0x0a
        /*006a*/ 	.short	(.L_19 - .L_18)
	.align		4
.L_18:
        /*006c*/ 	.word	index@(.nv.constant0._Z15subtract_matrixPfS_S_i)
        /*0070*/ 	.short	0x0380
        /*0072*/ 	.short	0x001c


	//----- nvinfo : EIATTR_SW_WAR
	.align		4
.L_19:
        /*0074*/ 	.byte	0x04, 0x36
        /*0076*/ 	.short	(.L_21 - .L_20)
.L_20:
        /*0078*/ 	.word	0x00000008
.L_21:


//--------------------- .nv.callgraph             --------------------------
	.section	.nv.callgraph,"",@"SHT_CUDA_CALLGRAPH"
	.align	4
	.sectionentsize	8
	.align		4
        /*0000*/ 	.word	0x00000000
	.align		4
        /*0004*/ 	.word	0xffffffff
	.align		4
        /*0008*/ 	.word	0x00000000
	.align		4
        /*000c*/ 	.word	0xfffffffe
	.align		4
        /*0010*/ 	.word	0x00000000
	.align		4
        /*0014*/ 	.word	0xfffffffd
	.align		4
        /*0018*/ 	.word	0x00000000
	.align		4
        /*001c*/ 	.word	0xfffffffc


//--------------------- .text._Z15subtract_matrixPfS_S_i --------------------------
	.section	.text._Z15subtract_matrixPfS_S_i,"ax",@progbits
	.align	128
        .global         _Z15subtract_matrixPfS_S_i
        .type           _Z15subtract_matrixPfS_S_i,@function
        .size           _Z15subtract_matrixPfS_S_i,(.L_x_1 - _Z15subtract_matrixPfS_S_i)
        .other          _Z15subtract_matrixPfS_S_i,@"STO_CUDA_ENTRY STV_DEFAULT"
_Z15subtract_matrixPfS_S_i:
.text._Z15subtract_matrixPfS_S_i:
[----:B------:R-:W-:Y:S01]  /*0000*/  LDC R1, c[0x0][0x37c] ;  /* 0x0000df00ff017b82 */ /* 0x000fe20000000800 */
[----:B------:R-:W0:Y:S07]  /*0010*/  S2R R0, SR_TID.X ;  /* 0x0000000000007919 */ /* 0x000e2e0000002100 */
[----:B------:R-:W0:Y:S01]  /*0020*/  S2UR UR4, SR_CTAID.X ;  /* 0x00000000000479c3 */ /* 0x000e220000002500 */
[----:B------:R-:W1:Y:S07]  /*0030*/  LDCU UR5, c[0x0][0x398] ;  /* 0x00007300ff0577ac */ /* 0x000e6e0008000800 */
[----:B------:R-:W0:Y:S02]  /*0040*/  LDC R9, c[0x0][0x360] ;  /* 0x0000d800ff097b82 */ /* 0x000e240000000800 */
[----:B0-----:R-:W-:-:S05]  /*0050*/  IMAD R9, R9, UR4, R0 ;  /* 0x0000000409097c24 */ /* 0x001fca000f8e0200 */
[----:B-1----:R-:W-:-:S13]  /*0060*/  ISETP.GE.AND P0, PT, R9, UR5, PT ;  /* 0x0000000509007c0c */ /* 0x002fda000bf06270 */
[----:B------:R-:W-:Y:S05]  /*0070*/  @P0 EXIT ;  /* 0x000000000000094d */ /* 0x000fea0003800000 */
[----:B------:R-:W0:Y:S01]  /*0080*/  LDC.64 R2, c[0x0][0x380] ;  /* 0x0000e000ff027b82 */ /* 0x000e220000000a00 */
[----:B------:R-:W1:Y:S07]  /*0090*/  LDCU.64 UR4, c[0x0][0x358] ;  /* 0x00006b00ff0477ac */ /* 0x000e6e0008000a00 */
[----:B------:R-:W2:Y:S08]  /*00a0*/  LDC.64 R4, c[0x0][0x388] ;  /* 0x0000e200ff047b82 */ /* 0x000eb00000000a00 */
[----:B------:R-:W3:Y:S01]  /*00b0*/  LDC.64 R6, c[0x0][0x390] ;  /* 0x0000e400ff067b82 */ /* 0x000ee20000000a00 */
[----:B0-----:R-:W-:-:S06]  /*00c0*/  IMAD.WIDE R2, R9, 0x4, R2 ;  /* 0x0000000409027825 */ /* 0x001fcc00078e0202 */
[----:B-1----:R-:W4:Y:S01]  /*00d0*/  LDG.E R2, desc[UR4][R2.64] ;  /* 0x0000000402027981 */ /* 0x002f22000c1e1900 */
[----:B--2---:R-:W-:-:S06]  /*00e0*/  IMAD.WIDE R4, R9, 0x4, R4 ;  /* 0x0000000409047825 */ /* 0x004fcc00078e0204 */
[----:B------:R-:W4:Y:S01]  /*00f0*/  LDG.E R5, desc[UR4][R4.64] ;  /* 0x0000000404057981 */ /* 0x000f22000c1e1900 */
[----:B---3--:R-:W-:-:S04]  /*0100*/  IMAD.WIDE R6, R9, 0x4, R6 ;  /* 0x0000000409067825 */ /* 0x008fc800078e0206 */
[----:B----4-:R-:W-:-:S05]  /*0110*/  FADD R9, R2, -R5 ;  /* 0x8000000502097221 */ /* 0x010fca0000000000 */
[----:B------:R-:W-:Y:S01]  /*0120*/  STG.E desc[UR4][R6.64], R9 ;  /* 0x0000000906007986 */ /* 0x000fe2000c101904 */
[----:B------:R-:W-:Y:S05]  /*0130*/  EXIT ;  /* 0x000000000000794d */ /* 0x000fea0003800000 */
.L_x_0:
[----:B------:R-:W-:-:S00]  /*0140*/  BRA `(.L_x_0) ;  /* 0xfffffffc00fc7947 */ /* 0x000fc0000383ffff */
[----:B------:R-:W-:-:S00]  /*0150*/  NOP ;  /* 0x0000000000007918 */ /* 0x000fc00000000000 */
        /* <DEDUP_REMOVED lines=10> */
.L_x_1:


//--------------------- .nv.shared.reserved.0     --------------------------
	.section	.nv.shared.reserved.0,"aw",@nobits
	.weak		__nv_reservedSMEM_offset_0_alias
	.size		__nv_reservedSMEM_offset_0_alias, 0, 64
	.other		__nv_reservedSMEM_offset_0_alias,@"STO_CUDA_RESERVED_SHARED STV_DEFAULT"
__nv_reservedSMEM_offset_0_alias:
	.zero		0
	.zero		64


//--------------------- .nv.constant0._Z15subtract_matrixPfS_S_i --------------------------
	.section	.nv.constant0._Z15subtract_matrixPfS_S_i,"a",@progbits
	.sectionflags	@""
	.align	4
.nv.constant0._Z15subtract_matrixPfS_S_i:
	.zero		924


//--------------------- SYMBOLS --------------------------

	.type		.nv.reservedSmem.offset0,@object
	.size		.nv.reservedSmem.offset0,0x4
